//
// Generated by NVIDIA NVVM Compiler
//
// Compiler Build ID: CL-36424714
// Cuda compilation tools, release 13.0, V13.0.88
// Based on NVVM 20.0.0
//

.version 9.0
.target sm_100
.address_size 64

	// .globl	packet_filter

.visible .entry packet_filter(
	.param .u64 .ptr .align 1 packet_filter_param_0,
	.param .u64 .ptr .align 1 packet_filter_param_1,
	.param .u32 packet_filter_param_2,
	.param .u64 .ptr .align 1 packet_filter_param_3
)
{
	.reg .pred 	%p<18>;
	.reg .b16 	%rs<10>;
	.reg .b32 	%r<111>;
	.reg .b64 	%rd<30>;

	ld.param.u64 	%rd13, [packet_filter_param_0];
	ld.param.u64 	%rd15, [packet_filter_param_1];
	ld.param.u32 	%r31, [packet_filter_param_2];
	ld.param.u64 	%rd14, [packet_filter_param_3];
	cvta.to.global.u64 	%rd1, %rd15;
	mov.u32 	%r32, %ctaid.x;
	mov.u32 	%r33, %ntid.x;
	mov.u32 	%r34, %tid.x;
	mad.lo.s32 	%r1, %r32, %r33, %r34;
	setp.ge.u32 	%p1, %r1, %r31;
	@%p1 bra 	$L__BB0_23;
	cvta.to.global.u64 	%rd16, %rd14;
	mul.wide.u32 	%rd17, %r1, 4;
	add.s64 	%rd2, %rd16, %rd17;
	mov.b32 	%r35, 0;
	st.global.u32 	[%rd2], %r35;
	add.s64 	%rd18, %rd1, %rd17;
	ld.global.u32 	%r2, [%rd18];
	setp.lt.u32 	%p2, %r2, 34;
	@%p2 bra 	$L__BB0_23;
	setp.eq.s32 	%p3, %r1, 0;
	mov.b64 	%rd29, 0;
	@%p3 bra 	$L__BB0_16;
	and.b32  	%r3, %r1, 15;
	setp.lt.u32 	%p4, %r1, 16;
	mov.b32 	%r103, 0;
	mov.u32 	%r110, %r103;
	@%p4 bra 	$L__BB0_6;
	and.b32  	%r103, %r1, -16;
	neg.s32 	%r97, %r103;
	add.s64 	%rd27, %rd1, 32;
	mov.b32 	%r110, 0;
$L__BB0_5:
	.pragma "nounroll";
	ld.global.u32 	%r39, [%rd27+-32];
	add.s32 	%r40, %r39, %r110;
	ld.global.u32 	%r41, [%rd27+-28];
	add.s32 	%r42, %r41, %r40;
	ld.global.u32 	%r43, [%rd27+-24];
	add.s32 	%r44, %r43, %r42;
	ld.global.u32 	%r45, [%rd27+-20];
	add.s32 	%r46, %r45, %r44;
	ld.global.u32 	%r47, [%rd27+-16];
	add.s32 	%r48, %r47, %r46;
	ld.global.u32 	%r49, [%rd27+-12];
	add.s32 	%r50, %r49, %r48;
	ld.global.u32 	%r51, [%rd27+-8];
	add.s32 	%r52, %r51, %r50;
	ld.global.u32 	%r53, [%rd27+-4];
	add.s32 	%r54, %r53, %r52;
	ld.global.u32 	%r55, [%rd27];
	add.s32 	%r56, %r55, %r54;
	ld.global.u32 	%r57, [%rd27+4];
	add.s32 	%r58, %r57, %r56;
	ld.global.u32 	%r59, [%rd27+8];
	add.s32 	%r60, %r59, %r58;
	ld.global.u32 	%r61, [%rd27+12];
	add.s32 	%r62, %r61, %r60;
	ld.global.u32 	%r63, [%rd27+16];
	add.s32 	%r64, %r63, %r62;
	ld.global.u32 	%r65, [%rd27+20];
	add.s32 	%r66, %r65, %r64;
	ld.global.u32 	%r67, [%rd27+24];
	add.s32 	%r68, %r67, %r66;
	ld.global.u32 	%r69, [%rd27+28];
	add.s32 	%r110, %r69, %r68;
	add.s32 	%r97, %r97, 16;
	add.s64 	%rd27, %rd27, 64;
	setp.ne.s32 	%p5, %r97, 0;
	@%p5 bra 	$L__BB0_5;
$L__BB0_6:
	setp.eq.s32 	%p6, %r3, 0;
	@%p6 bra 	$L__BB0_15;
	and.b32  	%r13, %r1, 7;
	setp.lt.u32 	%p7, %r3, 8;
	@%p7 bra 	$L__BB0_9;
	mul.wide.u32 	%rd20, %r103, 4;
	add.s64 	%rd21, %rd1, %rd20;
	ld.global.u32 	%r71, [%rd21];
	add.s32 	%r72, %r71, %r110;
	ld.global.u32 	%r73, [%rd21+4];
	add.s32 	%r74, %r73, %r72;
	ld.global.u32 	%r75, [%rd21+8];
	add.s32 	%r76, %r75, %r74;
	ld.global.u32 	%r77, [%rd21+12];
	add.s32 	%r78, %r77, %r76;
	ld.global.u32 	%r79, [%rd21+16];
	add.s32 	%r80, %r79, %r78;
	ld.global.u32 	%r81, [%rd21+20];
	add.s32 	%r82, %r81, %r80;
	ld.global.u32 	%r83, [%rd21+24];
	add.s32 	%r84, %r83, %r82;
	ld.global.u32 	%r85, [%rd21+28];
	add.s32 	%r110, %r85, %r84;
	add.s32 	%r103, %r103, 8;
$L__BB0_9:
	setp.eq.s32 	%p8, %r13, 0;
	@%p8 bra 	$L__BB0_15;
	and.b32  	%r19, %r1, 3;
	setp.lt.u32 	%p9, %r13, 4;
	@%p9 bra 	$L__BB0_12;
	mul.wide.u32 	%rd22, %r103, 4;
	add.s64 	%rd23, %rd1, %rd22;
	ld.global.u32 	%r87, [%rd23];
	add.s32 	%r88, %r87, %r110;
	ld.global.u32 	%r89, [%rd23+4];
	add.s32 	%r90, %r89, %r88;
	ld.global.u32 	%r91, [%rd23+8];
	add.s32 	%r92, %r91, %r90;
	ld.global.u32 	%r93, [%rd23+12];
	add.s32 	%r110, %r93, %r92;
	add.s32 	%r103, %r103, 4;
$L__BB0_12:
	setp.eq.s32 	%p10, %r19, 0;
	@%p10 bra 	$L__BB0_15;
	mul.wide.u32 	%rd24, %r103, 4;
	add.s64 	%rd28, %rd1, %rd24;
	neg.s32 	%r108, %r19;
$L__BB0_14:
	.pragma "nounroll";
	ld.global.u32 	%r94, [%rd28];
	add.s32 	%r110, %r94, %r110;
	add.s64 	%rd28, %rd28, 4;
	add.s32 	%r108, %r108, 1;
	setp.ne.s32 	%p11, %r108, 0;
	@%p11 bra 	$L__BB0_14;
$L__BB0_15:
	cvt.u64.u32 	%rd29, %r110;
$L__BB0_16:
	cvta.to.global.u64 	%rd25, %rd13;
	add.s64 	%rd11, %rd25, %rd29;
	ld.global.u8 	%rs1, [%rd11+12];
	setp.ne.s16 	%p12, %rs1, 8;
	@%p12 bra 	$L__BB0_23;
	ld.global.u8 	%rs2, [%rd11+13];
	setp.ne.s16 	%p13, %rs2, 0;
	@%p13 bra 	$L__BB0_23;
	ld.global.u8 	%rs3, [%rd11+23];
	setp.ne.s16 	%p14, %rs3, 6;
	@%p14 bra 	$L__BB0_23;
	ld.global.u8 	%rs4, [%rd11+14];
	shl.b16 	%rs5, %rs4, 2;
	and.b16  	%rs6, %rs5, 60;
	cvt.u64.u16 	%rd26, %rs6;
	add.s64 	%rd12, %rd11, %rd26;
	add.s16 	%rs7, %rs6, 18;
	cvt.u32.u16 	%r95, %rs7;
	setp.lt.u32 	%p15, %r2, %r95;
	@%p15 bra 	$L__BB0_23;
	ld.global.u8 	%rs8, [%rd12+16];
	setp.ne.s16 	%p16, %rs8, 0;
	@%p16 bra 	$L__BB0_23;
	ld.global.u8 	%rs9, [%rd12+17];
	setp.ne.s16 	%p17, %rs9, 80;
	@%p17 bra 	$L__BB0_23;
	mov.b32 	%r96, 1;
	st.global.u32 	[%rd2], %r96;
$L__BB0_23:
	ret;

}
	// .globl	packet_counter
.visible .entry packet_counter(
	.param .u64 .ptr .align 1 packet_counter_param_0,
	.param .u64 .ptr .align 1 packet_counter_param_1,
	.param .u32 packet_counter_param_2,
	.param .u64 .ptr .align 1 packet_counter_param_3,
	.param .u32 packet_counter_param_4
)
{
	.reg .pred 	%p<7>;
	.reg .b32 	%r<15>;
	.reg .b64 	%rd<9>;

	ld.param.u64 	%rd1, [packet_counter_param_1];
	ld.param.u32 	%r6, [packet_counter_param_2];
	ld.param.u64 	%rd2, [packet_counter_param_3];
	ld.param.u32 	%r5, [packet_counter_param_4];
	mov.u32 	%r7, %ctaid.x;
	mov.u32 	%r8, %ntid.x;
	mov.u32 	%r9, %tid.x;
	mad.lo.s32 	%r1, %r7, %r8, %r9;
	setp.ge.u32 	%p1, %r1, %r6;
	@%p1 bra 	$L__BB1_6;
	cvta.to.global.u64 	%rd3, %rd1;
	mul.wide.u32 	%rd4, %r1, 4;
	add.s64 	%rd5, %rd3, %rd4;
	ld.global.u32 	%r2, [%rd5];
	setp.lt.u32 	%p2, %r2, 128;
	mov.b32 	%r14, 0;
	@%p2 bra 	$L__BB1_4;
	setp.lt.u32 	%p3, %r2, 256;
	mov.b32 	%r14, 1;
	@%p3 bra 	$L__BB1_4;
	setp.lt.u32 	%p4, %r2, 512;
	setp.lt.u32 	%p5, %r2, 1024;
	selp.b32 	%r12, 3, 4, %p5;
	selp.b32 	%r14, 2, %r12, %p4;
$L__BB1_4:
	setp.ge.u32 	%p6, %r14, %r5;
	@%p6 bra 	$L__BB1_6;
	cvta.to.global.u64 	%rd6, %rd2;
	mul.wide.u32 	%rd7, %r14, 4;
	add.s64 	%rd8, %rd6, %rd7;
	atom.global.add.u32 	%r13, [%rd8], 1;
$L__BB1_6:
	ret;

}


// ===== COMPILED SASS (sm_100) =====

	.target	sm_100

	.elftype	@"ET_EXEC"


//--------------------- .note.nv.tkinfo           --------------------------
	.section	.note.nv.tkinfo,"",@"SHT_NOTE"
	.sectionflags	@"SHF_NOTE_NV_TKINFO"
	.tkinfo
        /*0018*/ 	.word	0x00000002
        /*0030*/ 	.string	""
        /*0030*/ 	.string	"ptxas"
        /*0030*/ 	.string	"Cuda compilation tools, release 13.0, V13.0.88"
        /*0030*/ 	.string	"Build cuda_13.0.r13.0/compiler.36424714_0"
        /*0030*/ 	.string	"-arch sm_100 -m 64 "



//--------------------- .note.nv.cuinfo           --------------------------
	.section	.note.nv.cuinfo,"",@"SHT_NOTE"
	.sectionflags	@"SHF_NOTE_NV_CUINFO"
        /*0018*/ 	.short	0x0002
        /*001a*/ 	.short	0x0064
        /*001c*/ 	.short	0x0082
	.zero		2


//--------------------- .nv.info                  --------------------------
	.section	.nv.info,"",@"SHT_CUDA_INFO"
	.align	4


	//----- nvinfo : EIATTR_REGCOUNT
	.align		4
        /*0000*/ 	.byte	0x04, 0x2f
        /*0002*/ 	.short	(.L_1 - .L_0)
	.align		4
.L_0:
        /*0004*/ 	.word	index@(packet_filter)
        /*0008*/ 	.word	0x0000001d


	//----- nvinfo : EIATTR_FRAME_SIZE
	.align		4
.L_1:
        /*000c*/ 	.byte	0x04, 0x11
        /*000e*/ 	.short	(.L_3 - .L_2)
	.align		4
.L_2:
        /*0010*/ 	.word	index@(packet_filter)
        /*0014*/ 	.word	0x00000000


	//----- nvinfo : EIATTR_REGCOUNT
	.align		4
.L_3:
        /*0018*/ 	.byte	0x04, 0x2f
        /*001a*/ 	.short	(.L_5 - .L_4)
	.align		4
.L_4:
        /*001c*/ 	.word	index@(packet_counter)
        /*0020*/ 	.word	0x0000000a


	//----- nvinfo : EIATTR_FRAME_SIZE
	.align		4
.L_5:
        /*0024*/ 	.byte	0x04, 0x11
        /*0026*/ 	.short	(.L_7 - .L_6)
	.align		4
.L_6:
        /*0028*/ 	.word	index@(packet_counter)
        /*002c*/ 	.word	0x00000000


	//----- nvinfo : EIATTR_MIN_STACK_SIZE
	.align		4
.L_7:
        /*0030*/ 	.byte	0x04, 0x12
        /*0032*/ 	.short	(.L_9 - .L_8)
	.align		4
.L_8:
        /*0034*/ 	.word	index@(packet_counter)
        /*0038*/ 	.word	0x00000000


	//----- nvinfo : EIATTR_MIN_STACK_SIZE
	.align		4
.L_9:
        /*003c*/ 	.byte	0x04, 0x12
        /*003e*/ 	.short	(.L_11 - .L_10)
	.align		4
.L_10:
        /*0040*/ 	.word	index@(packet_filter)
        /*0044*/ 	.word	0x00000000
.L_11:


//--------------------- .nv.compat                --------------------------
	.section	.nv.compat,"",@"SHT_CUDA_COMPAT_INFO"
	.align	4
        /*0000*/ 	.byte	0x02, 0x09, 0x00, 0x00, 0x02, 0x02, 0x01, 0x00, 0x02, 0x05, 0x05, 0x00, 0x03, 0x07, 0x01, 0x01
        /*0010*/ 	.byte	0x02, 0x03, 0x00, 0x00, 0x02, 0x06, 0x01, 0x00, 0x04, 0x0b, 0x08, 0x00, 0x09, 0x00, 0x00, 0x00
        /*0020*/ 	.byte	0x00, 0x00, 0x00, 0x00


//--------------------- .nv.info.packet_counter   --------------------------
	.section	.nv.info.packet_counter,"",@"SHT_CUDA_INFO"
	.sectionflags	@""
	.align	4


	//----- nvinfo : EIATTR_CUDA_API_VERSION
	.align		4
        /*0000*/ 	.byte	0x04, 0x37
        /*0002*/ 	.short	(.L_13 - .L_12)
.L_12:
        /*0004*/ 	.word	0x00000082


	//----- nvinfo : EIATTR_KPARAM_INFO
	.align		4
.L_13:
        /*0008*/ 	.byte	0x04, 0x17
        /*000a*/ 	.short	(.L_15 - .L_14)
.L_14:
        /*000c*/ 	.word	0x00000000
        /*0010*/ 	.short	0x0004
        /*0012*/ 	.short	0x0020
        /*0014*/ 	.byte	0x00, 0xf0, 0x11, 0x00


	//----- nvinfo : EIATTR_KPARAM_INFO
	.align		4
.L_15:
        /*0018*/ 	.byte	0x04, 0x17
        /*001a*/ 	.short	(.L_17 - .L_16)
.L_16:
        /*001c*/ 	.word	0x00000000
        /*0020*/ 	.short	0x0003
        /*0022*/ 	.short	0x0018
        /*0024*/ 	.byte	0x00, 0xf5, 0x21, 0x00


	//----- nvinfo : EIATTR_KPARAM_INFO
	.align		4
.L_17:
        /*0028*/ 	.byte	0x04, 0x17
        /*002a*/ 	.short	(.L_19 - .L_18)
.L_18:
        /*002c*/ 	.word	0x00000000
        /*0030*/ 	.short	0x0002
        /*0032*/ 	.short	0x0010
        /*0034*/ 	.byte	0x00, 0xf0, 0x11, 0x00


	//----- nvinfo : EIATTR_KPARAM_INFO
	.align		4
.L_19:
        /*0038*/ 	.byte	0x04, 0x17
        /*003a*/ 	.short	(.L_21 - .L_20)
.L_20:
        /*003c*/ 	.word	0x00000000
        /*0040*/ 	.short	0x0001
        /*0042*/ 	.short	0x0008
        /*0044*/ 	.byte	0x00, 0xf5, 0x21, 0x00


	//----- nvinfo : EIATTR_KPARAM_INFO
	.align		4
.L_21:
        /*0048*/ 	.byte	0x04, 0x17
        /*004a*/ 	.short	(.L_23 - .L_22)
.L_22:
        /*004c*/ 	.word	0x00000000
        /*0050*/ 	.short	0x0000
        /*0052*/ 	.short	0x0000
        /*0054*/ 	.byte	0x00, 0xf5, 0x21, 0x00


	//----- nvinfo : EIATTR_SPARSE_MMA_MASK
	.align		4
.L_23:
        /*0058*/ 	.byte	0x03, 0x50
        /*005a*/ 	.short	0x0000


	//----- nvinfo : EIATTR_MAXREG_COUNT
	.align		4
        /*005c*/ 	.byte	0x03, 0x1b
        /*005e*/ 	.short	0x00ff


	//----- nvinfo : EIATTR_MERCURY_ISA_VERSION
	.align		4
        /*0060*/ 	.byte	0x03, 0x5f
        /*0062*/ 	.short	0x0101


	//----- nvinfo : EIATTR_VRC_CTA_INIT_COUNT
	.align		4
        /*0064*/ 	.byte	0x02, 0x4a
	.zero		1
	.zero		1


	//----- nvinfo : EIATTR_EXIT_INSTR_OFFSETS
	.align		4
        /*0068*/ 	.byte	0x04, 0x1c
        /*006a*/ 	.short	(.L_25 - .L_24)


	//   ....[0]....
.L_24:
        /*006c*/ 	.word	0x00000070


	//   ....[1]....
        /*0070*/ 	.word	0x000001a0


	//   ....[2]....
        /*0074*/ 	.word	0x000001f0


	//----- nvinfo : EIATTR_CRS_STACK_SIZE
	.align		4
.L_25:
        /*0078*/ 	.byte	0x04, 0x1e
        /*007a*/ 	.short	(.L_27 - .L_26)
.L_26:
        /*007c*/ 	.word	0x00000000


	//----- nvinfo : EIATTR_CBANK_PARAM_SIZE
	.align		4
.L_27:
        /*0080*/ 	.byte	0x03, 0x19
        /*0082*/ 	.short	0x0024


	//----- nvinfo : EIATTR_PARAM_CBANK
	.align		4
        /*0084*/ 	.byte	0x04, 0x0a
        /*0086*/ 	.short	(.L_29 - .L_28)
	.align		4
.L_28:
        /*0088*/ 	.word	index@(.nv.constant0.packet_counter)
        /*008c*/ 	.short	0x0380
        /*008e*/ 	.short	0x0024


	//----- nvinfo : EIATTR_SW_WAR
	.align		4
.L_29:
        /*0090*/ 	.byte	0x04, 0x36
        /*0092*/ 	.short	(.L_31 - .L_30)
.L_30:
        /*0094*/ 	.word	0x00000008
.L_31:


//--------------------- .nv.info.packet_filter    --------------------------
	.section	.nv.info.packet_filter,"",@"SHT_CUDA_INFO"
	.sectionflags	@""
	.align	4


	//----- nvinfo : EIATTR_CUDA_API_VERSION
	.align		4
        /*0000*/ 	.byte	0x04, 0x37
        /*0002*/ 	.short	(.L_33 - .L_32)
.L_32:
        /*0004*/ 	.word	0x00000082


	//----- nvinfo : EIATTR_KPARAM_INFO
	.align		4
.L_33:
        /*0008*/ 	.byte	0x04, 0x17
        /*000a*/ 	.short	(.L_35 - .L_34)
.L_34:
        /*000c*/ 	.word	0x00000000
        /*0010*/ 	.short	0x0003
        /*0012*/ 	.short	0x0018
        /*0014*/ 	.byte	0x00, 0xf5, 0x21, 0x00


	//----- nvinfo : EIATTR_KPARAM_INFO
	.align		4
.L_35:
        /*0018*/ 	.byte	0x04, 0x17
        /*001a*/ 	.short	(.L_37 - .L_36)
.L_36:
        /*001c*/ 	.word	0x00000000
        /*0020*/ 	.short	0x0002
        /*0022*/ 	.short	0x0010
        /*0024*/ 	.byte	0x00, 0xf0, 0x11, 0x00


	//----- nvinfo : EIATTR_KPARAM_INFO
	.align		4
.L_37:
        /*0028*/ 	.byte	0x04, 0x17
        /*002a*/ 	.short	(.L_39 - .L_38)
.L_38:
        /*002c*/ 	.word	0x00000000
        /*0030*/ 	.short	0x0001
        /*0032*/ 	.short	0x0008
        /*0034*/ 	.byte	0x00, 0xf5, 0x21, 0x00


	//----- nvinfo : EIATTR_KPARAM_INFO
	.align		4
.L_39:
        /*0038*/ 	.byte	0x04, 0x17
        /*003a*/ 	.short	(.L_41 - .L_40)
.L_40:
        /*003c*/ 	.word	0x00000000
        /*0040*/ 	.short	0x0000
        /*0042*/ 	.short	0x0000
        /*0044*/ 	.byte	0x00, 0xf5, 0x21, 0x00


	//----- nvinfo : EIATTR_SPARSE_MMA_MASK
	.align		4
.L_41:
        /*0048*/ 	.byte	0x03, 0x50
        /*004a*/ 	.short	0x0000


	//----- nvinfo : EIATTR_MAXREG_COUNT
	.align		4
        /*004c*/ 	.byte	0x03, 0x1b
        /*004e*/ 	.short	0x00ff


	//----- nvinfo : EIATTR_MERCURY_ISA_VERSION
	.align		4
        /*0050*/ 	.byte	0x03, 0x5f
        /*0052*/ 	.short	0x0101


	//----- nvinfo : EIATTR_VRC_CTA_INIT_COUNT
	.align		4
        /*0054*/ 	.byte	0x02, 0x4a
	.zero		1
	.zero		1


	//----- nvinfo : EIATTR_EXIT_INSTR_OFFSETS
	.align		4
        /*0058*/ 	.byte	0x04, 0x1c
        /*005a*/ 	.short	(.L_43 - .L_42)


	//   ....[0]....
.L_42:
        /*005c*/ 	.word	0x00000070


	//   ....[1]....
        /*0060*/ 	.word	0x00000100


	//   ....[2]....
        /*0064*/ 	.word	0x000007e0


	//   ....[3]....
        /*0068*/ 	.word	0x00000810


	//   ....[4]....
        /*006c*/ 	.word	0x00000840


	//   ....[5]....
        /*0070*/ 	.word	0x000008c0


	//   ....[6]....
        /*0074*/ 	.word	0x000008f0


	//   ....[7]....
        /*0078*/ 	.word	0x00000920


	//   ....[8]....
        /*007c*/ 	.word	0x00000950


	//----- nvinfo : EIATTR_CRS_STACK_SIZE
	.align		4
.L_43:
        /*0080*/ 	.byte	0x04, 0x1e
        /*0082*/ 	.short	(.L_45 - .L_44)
.L_44:
        /*0084*/ 	.word	0x00000000


	//----- nvinfo : EIATTR_CBANK_PARAM_SIZE
	.align		4
.L_45:
        /*0088*/ 	.byte	0x03, 0x19
        /*008a*/ 	.short	0x0020


	//----- nvinfo : EIATTR_PARAM_CBANK
	.align		4
        /*008c*/ 	.byte	0x04, 0x0a
        /*008e*/ 	.short	(.L_47 - .L_46)
	.align		4
.L_46:
        /*0090*/ 	.word	index@(.nv.constant0.packet_filter)
        /*0094*/ 	.short	0x0380
        /*0096*/ 	.short	0x0020


	//----- nvinfo : EIATTR_SW_WAR
	.align		4
.L_47:
        /*0098*/ 	.byte	0x04, 0x36
        /*009a*/ 	.short	(.L_49 - .L_48)
.L_48:
        /*009c*/ 	.word	0x00000008
.L_49:


//--------------------- .nv.callgraph             --------------------------
	.section	.nv.callgraph,"",@"SHT_CUDA_CALLGRAPH"
	.align	4
	.sectionentsize	8
	.align		4
        /*0000*/ 	.word	0x00000000
	.align		4
        /*0004*/ 	.word	0xffffffff
	.align		4
        /*0008*/ 	.word	0x00000000
	.align		4
        /*000c*/ 	.word	0xfffffffe
	.align		4
        /*0010*/ 	.word	0x00000000
	.align		4
        /*0014*/ 	.word	0xfffffffd
	.align		4
        /*0018*/ 	.word	0x00000000
	.align		4
        /*001c*/ 	.word	0xfffffffc


//--------------------- .text.packet_counter      --------------------------
	.section	.text.packet_counter,"ax",@progbits
	.align	128
        .global         packet_counter
        .type           packet_counter,@function
        .size           packet_counter,(.L_x_16 - packet_counter)
        .other          packet_counter,@"STO_CUDA_ENTRY STV_DEFAULT"
packet_counter:
.text.packet_counter:
[----:B------:R-:W-:Y:S01]  /*0000*/  LDC R1, c[0x0][0x37c] ;  /* 0x0000df00ff017b82 */ /* 0x000fe20000000800 */
[----:B------:R-:W0:Y:S07]  /*0010*/  S2R R0, SR_TID.X ;  /* 0x0000000000007919 */ /* 0x000e2e0000002100 */
[----:B------:R-:W0:Y:S01]  /*0020*/  S2UR UR4, SR_CTAID.X ;  /* 0x00000000000479c3 */ /* 0x000e220000002500 */
[----:B------:R-:W1:Y:S07]  /*0030*/  LDCU UR5, c[0x0][0x390] ;  /* 0x00007200ff0577ac */ /* 0x000e6e0008000800 */
[----:B------:R-:W0:Y:S02]  /*0040*/  LDC R5, c[0x0][0x360] ;  /* 0x0000d800ff057b82 */ /* 0x000e240000000800 */
[----:B0-----:R-:W-:-:S05]  /*0050*/  IMAD R5, R5, UR4, R0 ;  /* 0x0000000405057c24 */ /* 0x001fca000f8e0200 */
[----:B-1----:R-:W-:-:S13]  /*0060*/  ISETP.GE.U32.AND P0, PT, R5, UR5, PT ;  /* 0x0000000505007c0c */ /* 0x002fda000bf06070 */
[----:B------:R-:W-:Y:S05]  /*0070*/  @P0 EXIT ;  /* 0x000000000000094d */ /* 0x000fea0003800000 */
[----:B------:R-:W0:Y:S01]  /*0080*/  LDC.64 R2, c[0x0][0x388] ;  /* 0x0000e200ff027b82 */ /* 0x000e220000000a00 */
[----:B------:R-:W1:Y:S01]  /*0090*/  LDCU.64 UR4, c[0x0][0x358] ;  /* 0x00006b00ff0477ac */ /* 0x000e620008000a00 */
[----:B0-----:R-:W-:-:S06]  /*00a0*/  IMAD.WIDE.U32 R2, R5, 0x4, R2 ;  /* 0x0000000405027825 */ /* 0x001fcc00078e0002 */
[----:B-1----:R-:W2:Y:S01]  /*00b0*/  LDG.E R2, desc[UR4][R2.64] ;  /* 0x0000000402027981 */ /* 0x002ea2000c1e1900 */
[----:B------:R-:W-:Y:S01]  /*00c0*/  BSSY.RECONVERGENT B0, `(.L_x_0) ;  /* 0x000000b000007945 */ /* 0x000fe20003800200 */
[----:B------:R-:W-:Y:S01]  /*00d0*/  IMAD.MOV.U32 R5, RZ, RZ, RZ ;  /* 0x000000ffff057224 */ /* 0x000fe200078e00ff */
[----:B--2---:R-:W-:-:S13]  /*00e0*/  ISETP.GE.U32.AND P0, PT, R2, 0x80, PT ;  /* 0x000000800200780c */ /* 0x004fda0003f06070 */
[----:B------:R-:W-:Y:S05]  /*00f0*/  @!P0 BRA `(.L_x_1) ;  /* 0x00000000001c8947 */ /* 0x000fea0003800000 */
[----:B------:R-:W-:Y:S01]  /*0100*/  ISETP.GE.U32.AND P0, PT, R2, 0x100, PT ;  /* 0x000001000200780c */ /* 0x000fe20003f06070 */
[----:B------:R-:W-:-:S12]  /*0110*/  IMAD.MOV.U32 R5, RZ, RZ, 0x1 ;  /* 0x00000001ff057424 */ /* 0x000fd800078e00ff */
[----:B------:R-:W-:Y:S01]  /*0120*/  @P0 IMAD.MOV.U32 R0, RZ, RZ, 0x3 ;  /* 0x00000003ff000424 */ /* 0x000fe200078e00ff */
[C---:B------:R-:W-:Y:S02]  /*0130*/  @P0 ISETP.GE.U32.AND P2, PT, R2.reuse, 0x400, PT ;  /* 0x000004000200080c */ /* 0x040fe40003f46070 */
[----:B------:R-:W-:Y:S02]  /*0140*/  @P0 ISETP.GE.U32.AND P1, PT, R2, 0x200, PT ;  /* 0x000002000200080c */ /* 0x000fe40003f26070 */
[----:B------:R-:W-:-:S04]  /*0150*/  @P0 SEL R0, R0, 0x4, !P2 ;  /* 0x0000000400000807 */ /* 0x000fc80005000000 */
[----:B------:R-:W-:-:S07]  /*0160*/  @P0 SEL R5, R0, 0x2, P1 ;  /* 0x0000000200050807 */ /* 0x000fce0000800000 */
.L_x_1:
[----:B------:R-:W-:Y:S05]  /*0170*/  BSYNC.RECONVERGENT B0 ;  /* 0x0000000000007941 */ /* 0x000fea0003800200 */
.L_x_0:
[----:B------:R-:W0:Y:S02]  /*0180*/  LDCU UR6, c[0x0][0x3a0] ;  /* 0x00007400ff0677ac */ /* 0x000e240008000800 */
[----:B0-----:R-:W-:-:S13]  /*0190*/  ISETP.GE.U32.AND P0, PT, R5, UR6, PT ;  /* 0x0000000605007c0c */ /* 0x001fda000bf06070 */
[----:B------:R-:W-:Y:S05]  /*01a0*/  @P0 EXIT ;  /* 0x000000000000094d */ /* 0x000fea0003800000 */
[----:B------:R-:W0:Y:S01]  /*01b0*/  LDC.64 R2, c[0x0][0x398] ;  /* 0x0000e600ff027b82 */ /* 0x000e220000000a00 */
[----:B------:R-:W-:Y:S02]  /*01c0*/  IMAD.MOV.U32 R7, RZ, RZ, 0x1 ;  /* 0x00000001ff077424 */ /* 0x000fe400078e00ff */
[----:B0-----:R-:W-:-:S05]  /*01d0*/  IMAD.WIDE.U32 R2, R5, 0x4, R2 ;  /* 0x0000000405027825 */ /* 0x001fca00078e0002 */
[----:B------:R-:W-:Y:S01]  /*01e0*/  REDG.E.ADD.STRONG.GPU desc[UR4][R2.64], R7 ;  /* 0x000000070200798e */ /* 0x000fe2000c12e104 */
[----:B------:R-:W-:Y:S05]  /*01f0*/  EXIT ;  /* 0x000000000000794d */ /* 0x000fea0003800000 */
.L_x_2:
[----:B------:R-:W-:-:S00]  /*0200*/  BRA `(.L_x_2) ;  /* 0xfffffffc00fc7947 */ /* 0x000fc0000383ffff */
[----:B------:R-:W-:-:S00]  /*0210*/  NOP ;  /* 0x0000000000007918 */ /* 0x000fc00000000000 */
        /* <DEDUP_REMOVED lines=14> */
.L_x_16:


//--------------------- .text.packet_filter       --------------------------
	.section	.text.packet_filter,"ax",@progbits
	.align	128
        .global         packet_filter
        .type           packet_filter,@function
        .size           packet_filter,(.L_x_17 - packet_filter)
        .other          packet_filter,@"STO_CUDA_ENTRY STV_DEFAULT"
packet_filter:
.text.packet_filter:
        /* <DEDUP_REMOVED lines=9> */
[----:B------:R-:W1:Y:S07]  /*0090*/  LDCU.64 UR6, c[0x0][0x358] ;  /* 0x00006b00ff0677ac */ /* 0x000e6e0008000a00 */
[----:B------:R-:W2:Y:S01]  /*00a0*/  LDC.64 R2, c[0x0][0x388] ;  /* 0x0000e200ff027b82 */ /* 0x000ea20000000a00 */
[----:B0-----:R-:W-:-:S05]  /*00b0*/  IMAD.WIDE.U32 R4, R9, 0x4, R4 ;  /* 0x0000000409047825 */ /* 0x001fca00078e0004 */
[----:B-1----:R0:W-:Y:S01]  /*00c0*/  STG.E desc[UR6][R4.64], RZ ;  /* 0x000000ff04007986 */ /* 0x0021e2000c101906 */
[----:B--2---:R-:W-:-:S05]  /*00d0*/  IMAD.WIDE.U32 R6, R9, 0x4, R2 ;  /* 0x0000000409067825 */ /* 0x004fca00078e0002 */
[----:B------:R-:W2:Y:S02]  /*00e0*/  LDG.E R0, desc[UR6][R6.64] ;  /* 0x0000000606007981 */ /* 0x000ea4000c1e1900 */
[----:B--2---:R-:W-:-:S13]  /*00f0*/  ISETP.GE.U32.AND P0, PT, R0, 0x22, PT ;  /* 0x000000220000780c */ /* 0x004fda0003f06070 */
[----:B0-----:R-:W-:Y:S05]  /*0100*/  @!P0 EXIT ;  /* 0x000000000000894d */ /* 0x001fea0003800000 */
[----:B------:R-:W-:Y:S01]  /*0110*/  ISETP.NE.AND P0, PT, R9, RZ, PT ;  /* 0x000000ff0900720c */ /* 0x000fe20003f05270 */
[----:B------:R-:W-:Y:S01]  /*0120*/  BSSY.RECONVERGENT B0, `(.L_x_3) ;  /* 0x0000066000007945 */ /* 0x000fe20003800200 */
[----:B------:R-:W-:-:S11]  /*0130*/  CS2R R6, SRZ ;  /* 0x0000000000067805 */ /* 0x000fd6000001ff00 */
[----:B------:R-:W-:Y:S05]  /*0140*/  @!P0 BRA `(.L_x_4) ;  /* 0x00000004008c8947 */ /* 0x000fea0003800000 */
[C---:B------:R-:W-:Y:S01]  /*0150*/  ISETP.GE.U32.AND P1, PT, R9.reuse, 0x10, PT ;  /* 0x000000100900780c */ /* 0x040fe20003f26070 */
[----:B------:R-:W-:Y:S01]  /*0160*/  BSSY.RECONVERGENT B1, `(.L_x_5) ;  /* 0x000002d000017945 */ /* 0x000fe20003800200 */
[----:B------:R-:W-:Y:S01]  /*0170*/  LOP3.LUT R26, R9, 0xf, RZ, 0xc0, !PT ;  /* 0x0000000f091a7812 */ /* 0x000fe200078ec0ff */
[----:B------:R-:W-:Y:S02]  /*0180*/  IMAD.MOV.U32 R11, RZ, RZ, RZ ;  /* 0x000000ffff0b7224 */ /* 0x000fe400078e00ff */
[----:B------:R-:W-:Y:S01]  /*0190*/  IMAD.MOV.U32 R8, RZ, RZ, RZ ;  /* 0x000000ffff087224 */ /* 0x000fe200078e00ff */
[----:B------:R-:W-:-:S07]  /*01a0*/  ISETP.NE.AND P0, PT, R26, RZ, PT ;  /* 0x000000ff1a00720c */ /* 0x000fce0003f05270 */
[----:B------:R-:W-:Y:S06]  /*01b0*/  @!P1 BRA `(.L_x_6) ;  /* 0x00000000009c9947 */ /* 0x000fec0003800000 */
[----:B------:R-:W0:Y:S01]  /*01c0*/  LDCU.64 UR4, c[0x0][0x388] ;  /* 0x00007100ff0477ac */ /* 0x000e220008000a00 */
[----:B------:R-:W-:Y:S01]  /*01d0*/  LOP3.LUT R11, R9, 0xfffffff0, RZ, 0xc0, !PT ;  /* 0xfffffff0090b7812 */ /* 0x000fe200078ec0ff */
[----:B------:R-:W-:-:S04]  /*01e0*/  IMAD.MOV.U32 R8, RZ, RZ, RZ ;  /* 0x000000ffff087224 */ /* 0x000fc800078e00ff */
[----:B------:R-:W-:Y:S01]  /*01f0*/  IMAD.MOV R10, RZ, RZ, -R11 ;  /* 0x000000ffff0a7224 */ /* 0x000fe200078e0a0b */
[----:B0-----:R-:W-:-:S04]  /*0200*/  UIADD3 UR4, UP0, UPT, UR4, 0x20, URZ ;  /* 0x0000002004047890 */ /* 0x001fc8000ff1e0ff */
[----:B------:R-:W-:Y:S02]  /*0210*/  UIADD3.X UR5, UPT, UPT, URZ, UR5, URZ, UP0, !UPT ;  /* 0x00000005ff057290 */ /* 0x000fe400087fe4ff */
[----:B------:R-:W-:-:S04]  /*0220*/  IMAD.U32 R13, RZ, RZ, UR4 ;  /* 0x00000004ff0d7e24 */ /* 0x000fc8000f8e00ff */
[----:B------:R-:W-:-:S07]  /*0230*/  IMAD.U32 R12, RZ, RZ, UR5 ;  /* 0x00000005ff0c7e24 */ /* 0x000fce000f8e00ff */
.L_x_7:
[----:B------:R-:W-:Y:S02]  /*0240*/  IMAD.MOV.U32 R6, RZ, RZ, R13 ;  /* 0x000000ffff067224 */ /* 0x000fe400078e000d */
[----:B------:R-:W-:-:S05]  /*0250*/  IMAD.MOV.U32 R7, RZ, RZ, R12 ;  /* 0x000000ffff077224 */ /* 0x000fca00078e000c */
[----:B------:R-:W2:Y:S04]  /*0260*/  LDG.E R21, desc[UR6][R6.64+-0x20] ;  /* 0xffffe00606157981 */ /* 0x000ea8000c1e1900 */
[----:B------:R-:W2:Y:S04]  /*0270*/  LDG.E R20, desc[UR6][R6.64+-0x1c] ;  /* 0xffffe40606147981 */ /* 0x000ea8000c1e1900 */
[----:B------:R-:W3:Y:S04]  /*0280*/  LDG.E R25, desc[UR6][R6.64+-0x18] ;  /* 0xffffe80606197981 */ /* 0x000ee8000c1e1900 */
[----:B------:R-:W3:Y:S04]  /*0290*/  LDG.E R24, desc[UR6][R6.64+-0x14] ;  /* 0xffffec0606187981 */ /* 0x000ee8000c1e1900 */
[----:B------:R-:W4:Y:S04]  /*02a0*/  LDG.E R19, desc[UR6][R6.64+-0x10] ;  /* 0xfffff00606137981 */ /* 0x000f28000c1e1900 */
[----:B------:R-:W4:Y:S04]  /*02b0*/  LDG.E R18, desc[UR6][R6.64+-0xc] ;  /* 0xfffff40606127981 */ /* 0x000f28000c1e1900 */
[----:B------:R-:W5:Y:S04]  /*02c0*/  LDG.E R17, desc[UR6][R6.64+-0x8] ;  /* 0xfffff80606117981 */ /* 0x000f68000c1e1900 */
[----:B------:R-:W5:Y:S04]  /*02d0*/  LDG.E R16, desc[UR6][R6.64+-0x4] ;  /* 0xfffffc0606107981 */ /* 0x000f68000c1e1900 */
[----:B------:R-:W5:Y:S04]  /*02e0*/  LDG.E R15, desc[UR6][R6.64] ;  /* 0x00000006060f7981 */ /* 0x000f68000c1e1900 */
[----:B------:R-:W5:Y:S04]  /*02f0*/  LDG.E R14, desc[UR6][R6.64+0x4] ;  /* 0x00000406060e7981 */ /* 0x000f68000c1e1900 */
[----:B------:R-:W5:Y:S04]  /*0300*/  LDG.E R13, desc[UR6][R6.64+0x8] ;  /* 0x00000806060d7981 */ /* 0x000f68000c1e1900 */
[----:B------:R-:W5:Y:S04]  /*0310*/  LDG.E R12, desc[UR6][R6.64+0xc] ;  /* 0x00000c06060c7981 */ /* 0x000f68000c1e1900 */
[----:B------:R-:W5:Y:S01]  /*0320*/  LDG.E R23, desc[UR6][R6.64+0x14] ;  /* 0x0000140606177981 */ /* 0x000f62000c1e1900 */
[----:B--2---:R-:W-:-:S03]  /*0330*/  IADD3 R22, PT, PT, R20, R21, R8 ;  /* 0x0000001514167210 */ /* 0x004fc60007ffe008 */
[----:B------:R-:W2:Y:S04]  /*0340*/  LDG.E R8, desc[UR6][R6.64+0x10] ;  /* 0x0000100606087981 */ /* 0x000ea8000c1e1900 */
[----:B------:R-:W2:Y:S04]  /*0350*/  LDG.E R21, desc[UR6][R6.64+0x18] ;  /* 0x0000180606157981 */ /* 0x000ea8000c1e1900 */
[----:B------:R-:W2:Y:S01]  /*0360*/  LDG.E R20, desc[UR6][R6.64+0x1c] ;  /* 0x00001c0606147981 */ /* 0x000ea2000c1e1900 */
[----:B---3--:R-:W-:Y:S01]  /*0370*/  IADD3 R22, PT, PT, R24, R25, R22 ;  /* 0x0000001918167210 */ /* 0x008fe20007ffe016 */
[----:B------:R-:W-:-:S03]  /*0380*/  VIADD R10, R10, 0x10 ;  /* 0x000000100a0a7836 */ /* 0x000fc60000000000 */
[----:B----4-:R-:W-:Y:S02]  /*0390*/  IADD3 R18, PT, PT, R18, R19, R22 ;  /* 0x0000001312127210 */ /* 0x010fe40007ffe016 */
[----:B------:R-:W-:Y:S02]  /*03a0*/  ISETP.NE.AND P1, PT, R10, RZ, PT ;  /* 0x000000ff0a00720c */ /* 0x000fe40003f25270 */
[----:B-----5:R-:W-:-:S04]  /*03b0*/  IADD3 R16, PT, PT, R16, R17, R18 ;  /* 0x0000001110107210 */ /* 0x020fc80007ffe012 */
[----:B------:R-:W-:-:S04]  /*03c0*/  IADD3 R14, PT, PT, R14, R15, R16 ;  /* 0x0000000f0e0e7210 */ /* 0x000fc80007ffe010 */
[----:B------:R-:W-:Y:S02]  /*03d0*/  IADD3 R12, PT, PT, R12, R13, R14 ;  /* 0x0000000d0c0c7210 */ /* 0x000fe40007ffe00e */
[----:B------:R-:W-:Y:S02]  /*03e0*/  IADD3 R13, P2, PT, R6, 0x40, RZ ;  /* 0x00000040060d7810 */ /* 0x000fe40007f5e0ff */
[----:B--2---:R-:W-:-:S03]  /*03f0*/  IADD3 R8, PT, PT, R23, R8, R12 ;  /* 0x0000000817087210 */ /* 0x004fc60007ffe00c */
[----:B------:R-:W-:Y:S01]  /*0400*/  IMAD.X R12, RZ, RZ, R7, P2 ;  /* 0x000000ffff0c7224 */ /* 0x000fe200010e0607 */
[----:B------:R-:W-:Y:S01]  /*0410*/  IADD3 R8, PT, PT, R20, R21, R8 ;  /* 0x0000001514087210 */ /* 0x000fe20007ffe008 */
[----:B------:R-:W-:Y:S06]  /*0420*/  @P1 BRA `(.L_x_7) ;  /* 0xfffffffc00841947 */ /* 0x000fec000383ffff */
.L_x_6:
[----:B------:R-:W-:Y:S05]  /*0430*/  BSYNC.RECONVERGENT B1 ;  /* 0x0000000000017941 */ /* 0x000fea0003800200 */
.L_x_5:
[----:B------:R-:W-:Y:S04]  /*0440*/  BSSY.RECONVERGENT B1, `(.L_x_8) ;  /* 0x0000031000017945 */ /* 0x000fe80003800200 */
[----:B------:R-:W-:Y:S05]  /*0450*/  @!P0 BRA `(.L_x_9) ;  /* 0x0000000000bc8947 */ /* 0x000fea0003800000 */
[----:B------:R-:W-:Y:S01]  /*0460*/  ISETP.GE.U32.AND P0, PT, R26, 0x8, PT ;  /* 0x000000081a00780c */ /* 0x000fe20003f06070 */
[----:B------:R-:W-:Y:S01]  /*0470*/  BSSY.RECONVERGENT B2, `(.L_x_10) ;  /* 0x0000012000027945 */ /* 0x000fe20003800200 */
[----:B------:R-:W-:-:S04]  /*0480*/  LOP3.LUT R18, R9, 0x7, RZ, 0xc0, !PT ;  /* 0x0000000709127812 */ /* 0x000fc800078ec0ff */
[----:B------:R-:W-:-:S07]  /*0490*/  ISETP.NE.AND P1, PT, R18, RZ, PT ;  /* 0x000000ff1200720c */ /* 0x000fce0003f25270 */
[----:B------:R-:W-:Y:S06]  /*04a0*/  @!P0 BRA `(.L_x_11) ;  /* 0x0000000000388947 */ /* 0x000fec0003800000 */
[----:B------:R-:W-:-:S05]  /*04b0*/  IMAD.WIDE.U32 R6, R11, 0x4, R2 ;  /* 0x000000040b067825 */ /* 0x000fca00078e0002 */
[----:B------:R-:W2:Y:S04]  /*04c0*/  LDG.E R13, desc[UR6][R6.64] ;  /* 0x00000006060d7981 */ /* 0x000ea8000c1e1900 */
[----:B------:R-:W2:Y:S04]  /*04d0*/  LDG.E R10, desc[UR6][R6.64+0x4] ;  /* 0x00000406060a7981 */ /* 0x000ea8000c1e1900 */
[----:B------:R-:W3:Y:S04]  /*04e0*/  LDG.E R15, desc[UR6][R6.64+0x8] ;  /* 0x00000806060f7981 */ /* 0x000ee8000c1e1900 */
[----:B------:R-:W3:Y:S04]  /*04f0*/  LDG.E R12, desc[UR6][R6.64+0xc] ;  /* 0x00000c06060c7981 */ /* 0x000ee8000c1e1900 */
[----:B------:R-:W4:Y:S04]  /*0500*/  LDG.E R17, desc[UR6][R6.64+0x10] ;  /* 0x0000100606117981 */ /* 0x000f28000c1e1900 */
[----:B------:R-:W4:Y:S04]  /*0510*/  LDG.E R14, desc[UR6][R6.64+0x14] ;  /* 0x00001406060e7981 */ /* 0x000f28000c1e1900 */
[----:B------:R-:W5:Y:S04]  /*0520*/  LDG.E R19, desc[UR6][R6.64+0x18] ;  /* 0x0000180606137981 */ /* 0x000f68000c1e1900 */
[----:B------:R-:W5:Y:S01]  /*0530*/  LDG.E R16, desc[UR6][R6.64+0x1c] ;  /* 0x00001c0606107981 */ /* 0x000f62000c1e1900 */
[----:B------:R-:W-:Y:S01]  /*0540*/  VIADD R11, R11, 0x8 ;  /* 0x000000080b0b7836 */ /* 0x000fe20000000000 */
[----:B--2---:R-:W-:-:S04]  /*0550*/  IADD3 R10, PT, PT, R10, R13, R8 ;  /* 0x0000000d0a0a7210 */ /* 0x004fc80007ffe008 */
[----:B---3--:R-:W-:-:S04]  /*0560*/  IADD3 R10, PT, PT, R12, R15, R10 ;  /* 0x0000000f0c0a7210 */ /* 0x008fc80007ffe00a */
[----:B----4-:R-:W-:-:S04]  /*0570*/  IADD3 R10, PT, PT, R14, R17, R10 ;  /* 0x000000110e0a7210 */ /* 0x010fc80007ffe00a */
[----:B-----5:R-:W-:-:S07]  /*0580*/  IADD3 R8, PT, PT, R16, R19, R10 ;  /* 0x0000001310087210 */ /* 0x020fce0007ffe00a */
.L_x_11:
[----:B------:R-:W-:Y:S05]  /*0590*/  BSYNC.RECONVERGENT B2 ;  /* 0x0000000000027941 */ /* 0x000fea0003800200 */
.L_x_10:
        /* <DEDUP_REMOVED lines=10> */
[----:B------:R-:W3:Y:S01]  /*0640*/  LDG.E R12, desc[UR6][R6.64+0xc] ;  /* 0x00000c06060c7981 */ /* 0x000ee2000c1e1900 */
[----:B------:R-:W-:Y:S01]  /*0650*/  VIADD R11, R11, 0x4 ;  /* 0x000000040b0b7836 */ /* 0x000fe20000000000 */
[----:B--2---:R-:W-:-:S04]  /*0660*/  IADD3 R8, PT, PT, R10, R13, R8 ;  /* 0x0000000d0a087210 */ /* 0x004fc80007ffe008 */
[----:B---3--:R-:W-:-:S07]  /*0670*/  IADD3 R8, PT, PT, R12, R15, R8 ;  /* 0x0000000f0c087210 */ /* 0x008fce0007ffe008 */
.L_x_13:
[----:B------:R-:W-:Y:S05]  /*0680*/  BSYNC.RECONVERGENT B2 ;  /* 0x0000000000027941 */ /* 0x000fea0003800200 */
.L_x_12:
[----:B------:R-:W-:Y:S05]  /*0690*/  @!P1 BRA `(.L_x_9) ;  /* 0x00000000002c9947 */ /* 0x000fea0003800000 */
[----:B------:R-:W-:-:S04]  /*06a0*/  IMAD.WIDE.U32 R2, R11, 0x4, R2 ;  /* 0x000000040b027825 */ /* 0x000fc800078e0002 */
[----:B------:R-:W-:Y:S02]  /*06b0*/  IMAD.MOV R9, RZ, RZ, -R9 ;  /* 0x000000ffff097224 */ /* 0x000fe400078e0a09 */
[----:B------:R-:W-:-:S07]  /*06c0*/  IMAD.MOV.U32 R7, RZ, RZ, R3 ;  /* 0x000000ffff077224 */ /* 0x000fce00078e0003 */
.L_x_14:
[----:B------:R-:W-:-:S06]  /*06d0*/  IMAD.MOV.U32 R3, RZ, RZ, R7 ;  /* 0x000000ffff037224 */ /* 0x000fcc00078e0007 */
[----:B------:R0:W2:Y:S01]  /*06e0*/  LDG.E R3, desc[UR6][R2.64] ;  /* 0x0000000602037981 */ /* 0x0000a2000c1e1900 */
[----:B------:R-:W-:-:S05]  /*06f0*/  VIADD R9, R9, 0x1 ;  /* 0x0000000109097836 */ /* 0x000fca0000000000 */
[----:B------:R-:W-:Y:S02]  /*0700*/  ISETP.NE.AND P0, PT, R9, RZ, PT ;  /* 0x000000ff0900720c */ /* 0x000fe40003f05270 */
[----:B0-----:R-:W-:-:S05]  /*0710*/  IADD3 R2, P1, PT, R2, 0x4, RZ ;  /* 0x0000000402027810 */ /* 0x001fca0007f3e0ff */
[----:B------:R-:W-:Y:S02]  /*0720*/  IMAD.X R7, RZ, RZ, R7, P1 ;  /* 0x000000ffff077224 */ /* 0x000fe400008e0607 */
[----:B--2---:R-:W-:-:S04]  /*0730*/  IMAD.IADD R8, R3, 0x1, R8 ;  /* 0x0000000103087824 */ /* 0x004fc800078e0208 */
[----:B------:R-:W-:Y:S05]  /*0740*/  @P0 BRA `(.L_x_14) ;  /* 0xfffffffc00e00947 */ /* 0x000fea000383ffff */
.L_x_9:
[----:B------:R-:W-:Y:S05]  /*0750*/  BSYNC.RECONVERGENT B1 ;  /* 0x0000000000017941 */ /* 0x000fea0003800200 */
.L_x_8:
[----:B------:R-:W-:Y:S02]  /*0760*/  IMAD.MOV.U32 R6, RZ, RZ, R8 ;  /* 0x000000ffff067224 */ /* 0x000fe400078e0008 */
[----:B------:R-:W-:-:S07]  /*0770*/  IMAD.MOV.U32 R7, RZ, RZ, RZ ;  /* 0x000000ffff077224 */ /* 0x000fce00078e00ff */
.L_x_4:
[----:B------:R-:W-:Y:S05]  /*0780*/  BSYNC.RECONVERGENT B0 ;  /* 0x0000000000007941 */ /* 0x000fea0003800200 */
.L_x_3:
[----:B------:R-:W0:Y:S02]  /*0790*/  LDCU.64 UR4, c[0x0][0x380] ;  /* 0x00007000ff0477ac */ /* 0x000e240008000a00 */
[----:B0-----:R-:W-:-:S04]  /*07a0*/  IADD3 R2, P0, PT, R6, UR4, RZ ;  /* 0x0000000406027c10 */ /* 0x001fc8000ff1e0ff */
[----:B------:R-:W-:-:S05]  /*07b0*/  IADD3.X R3, PT, PT, R7, UR5, RZ, P0, !PT ;  /* 0x0000000507037c10 */ /* 0x000fca00087fe4ff */
[----:B------:R-:W2:Y:S02]  /*07c0*/  LDG.E.U8 R6, desc[UR6][R2.64+0xc] ;  /* 0x00000c0602067981 */ /* 0x000ea4000c1e1100 */
[----:B--2---:R-:W-:-:S13]  /*07d0*/  ISETP.NE.AND P0, PT, R6, 0x8, PT ;  /* 0x000000080600780c */ /* 0x004fda0003f05270 */
[----:B------:R-:W-:Y:S05]  /*07e0*/  @P0 EXIT ;  /* 0x000000000000094d */ /* 0x000fea0003800000 */
[----:B------:R-:W2:Y:S02]  /*07f0*/  LDG.E.U8 R6, desc[UR6][R2.64+0xd] ;  /* 0x00000d0602067981 */ /* 0x000ea4000c1e1100 */
[----:B--2---:R-:W-:-:S13]  /*0800*/  ISETP.NE.AND P0, PT, R6, RZ, PT ;  /* 0x000000ff0600720c */ /* 0x004fda0003f05270 */
[----:B------:R-:W-:Y:S05]  /*0810*/  @P0 EXIT ;  /* 0x000000000000094d */ /* 0x000fea0003800000 */
[----:B------:R-:W2:Y:S02]  /*0820*/  LDG.E.U8 R6, desc[UR6][R2.64+0x17] ;  /* 0x0000170602067981 */ /* 0x000ea4000c1e1100 */
[----:B--2---:R-:W-:-:S13]  /*0830*/  ISETP.NE.AND P0, PT, R6, 0x6, PT ;  /* 0x000000060600780c */ /* 0x004fda0003f05270 */
[----:B------:R-:W-:Y:S05]  /*0840*/  @P0 EXIT ;  /* 0x000000000000094d */ /* 0x000fea0003800000 */
[----:B------:R-:W2:Y:S02]  /*0850*/  LDG.E.U8 R6, desc[UR6][R2.64+0xe] ;  /* 0x00000e0602067981 */ /* 0x000ea4000c1e1100 */
[----:B--2---:R-:W-:-:S05]  /*0860*/  IMAD.SHL.U32 R6, R6, 0x4, RZ ;  /* 0x0000000406067824 */ /* 0x004fca00078e00ff */
[----:B------:R-:W-:-:S04]  /*0870*/  LOP3.LUT R7, R6, 0x3c, RZ, 0xc0, !PT ;  /* 0x0000003c06077812 */ /* 0x000fc800078ec0ff */
[C---:B------:R-:W-:Y:S01]  /*0880*/  IADD3 R6, P1, PT, R7.reuse, R2, RZ ;  /* 0x0000000207067210 */ /* 0x040fe20007f3e0ff */
[----:B------:R-:W-:-:S04]  /*0890*/  VIADD R9, R7, 0x12 ;  /* 0x0000001207097836 */ /* 0x000fc80000000000 */
[----:B------:R-:W-:Y:S01]  /*08a0*/  IMAD.X R7, RZ, RZ, R3, P1 ;  /* 0x000000ffff077224 */ /* 0x000fe200008e0603 */
[----:B------:R-:W-:-:S13]  /*08b0*/  ISETP.GE.U32.AND P0, PT, R0, R9, PT ;  /* 0x000000090000720c */ /* 0x000fda0003f06070 */
[----:B------:R-:W-:Y:S05]  /*08c0*/  @!P0 EXIT ;  /* 0x000000000000894d */ /* 0x000fea0003800000 */
[----:B------:R-:W2:Y:S02]  /*08d0*/  LDG.E.U8 R0, desc[UR6][R6.64+0x10] ;  /* 0x0000100606007981 */ /* 0x000ea4000c1e1100 */
[----:B--2---:R-:W-:-:S13]  /*08e0*/  ISETP.NE.AND P0, PT, R0, RZ, PT ;  /* 0x000000ff0000720c */ /* 0x004fda0003f05270 */
[----:B------:R-:W-:Y:S05]  /*08f0*/  @P0 EXIT ;  /* 0x000000000000094d */ /* 0x000fea0003800000 */
[----:B------:R-:W2:Y:S02]  /*0900*/  LDG.E.U8 R6, desc[UR6][R6.64+0x11] ;  /* 0x0000110606067981 */ /* 0x000ea4000c1e1100 */
[----:B--2---:R-:W-:-:S13]  /*0910*/  ISETP.NE.AND P0, PT, R6, 0x50, PT ;  /* 0x000000500600780c */ /* 0x004fda0003f05270 */
[----:B------:R-:W-:Y:S05]  /*0920*/  @P0 EXIT ;  /* 0x000000000000094d */ /* 0x000fea0003800000 */
[----:B------:R-:W-:-:S05]  /*0930*/  IMAD.MOV.U32 R3, RZ, RZ, 0x1 ;  /* 0x00000001ff037424 */ /* 0x000fca00078e00ff */
[----:B------:R-:W-:Y:S01]  /*0940*/  STG.E desc[UR6][R4.64], R3 ;  /* 0x0000000304007986 */ /* 0x000fe2000c101906 */
[----:B------:R-:W-:Y:S05]  /*0950*/  EXIT ;  /* 0x000000000000794d */ /* 0x000fea0003800000 */
.L_x_15:
        /* <DEDUP_REMOVED lines=10> */
.L_x_17:


//--------------------- .nv.shared.reserved.0     --------------------------
	.section	.nv.shared.reserved.0,"aw",@nobits
	.weak		__nv_reservedSMEM_offset_0_alias
	.size		__nv_reservedSMEM_offset_0_alias, 0, 64
	.other		__nv_reservedSMEM_offset_0_alias,@"STO_CUDA_RESERVED_SHARED STV_DEFAULT"
__nv_reservedSMEM_offset_0_alias:
	.zero		0
	.zero		64


//--------------------- .nv.constant0.packet_counter --------------------------
	.section	.nv.constant0.packet_counter,"a",@progbits
	.sectionflags	@""
	.align	4
.nv.constant0.packet_counter:
	.zero		932


//--------------------- .nv.constant0.packet_filter --------------------------
	.section	.nv.constant0.packet_filter,"a",@progbits
	.sectionflags	@""
	.align	4
.nv.constant0.packet_filter:
	.zero		928


//--------------------- SYMBOLS --------------------------

	.type		.nv.reservedSmem.offset0,@object
	.size		.nv.reservedSmem.offset0,0x4
